//
// Generated by NVIDIA NVVM Compiler
//
// Compiler Build ID: CL-36424714
// Cuda compilation tools, release 13.0, V13.0.88
// Based on NVVM 20.0.0
//

.version 9.0
.target sm_100
.address_size 64

	// .globl	_Z4testPjS_

.visible .entry _Z4testPjS_(
	.param .u64 .ptr .align 1 _Z4testPjS__param_0,
	.param .u64 .ptr .align 1 _Z4testPjS__param_1
)
{
	.reg .b32 	%r<4>;
	.reg .b64 	%rd<8>;

	ld.param.u64 	%rd1, [_Z4testPjS__param_0];
	ld.param.u64 	%rd2, [_Z4testPjS__param_1];
	cvta.to.global.u64 	%rd3, %rd2;
	cvta.to.global.u64 	%rd4, %rd1;
	mov.u32 	%r1, %tid.x;
	mul.wide.u32 	%rd5, %r1, 4;
	add.s64 	%rd6, %rd4, %rd5;
	ld.global.u32 	%r2, [%rd6];
	match.any.sync.b32 	%r3, %r2, -1;
	add.s64 	%rd7, %rd3, %rd5;
	st.global.u32 	[%rd7], %r3;
	ret;

}


// ===== COMPILED SASS (sm_100) =====

	.target	sm_100

	.elftype	@"ET_EXEC"


//--------------------- .note.nv.tkinfo           --------------------------
	.section	.note.nv.tkinfo,"",@"SHT_NOTE"
	.sectionflags	@"SHF_NOTE_NV_TKINFO"
	.tkinfo
        /*0018*/ 	.word	0x00000002
        /*0030*/ 	.string	""
        /*0030*/ 	.string	"ptxas"
        /*0030*/ 	.string	"Cuda compilation tools, release 13.0, V13.0.88"
        /*0030*/ 	.string	"Build cuda_13.0.r13.0/compiler.36424714_0"
        /*0030*/ 	.string	"-arch sm_100 -m 64 "



//--------------------- .note.nv.cuinfo           --------------------------
	.section	.note.nv.cuinfo,"",@"SHT_NOTE"
	.sectionflags	@"SHF_NOTE_NV_CUINFO"
        /*0018*/ 	.short	0x0002
        /*001a*/ 	.short	0x0064
        /*001c*/ 	.short	0x0082
	.zero		2


//--------------------- .nv.info                  --------------------------
	.section	.nv.info,"",@"SHT_CUDA_INFO"
	.align	4


	//----- nvinfo : EIATTR_REGCOUNT
	.align		4
        /*0000*/ 	.byte	0x04, 0x2f
        /*0002*/ 	.short	(.L_1 - .L_0)
	.align		4
.L_0:
        /*0004*/ 	.word	index@(_Z4testPjS_)
        /*0008*/ 	.word	0x0000000c


	//----- nvinfo : EIATTR_FRAME_SIZE
	.align		4
.L_1:
        /*000c*/ 	.byte	0x04, 0x11
        /*000e*/ 	.short	(.L_3 - .L_2)
	.align		4
.L_2:
        /*0010*/ 	.word	index@(_Z4testPjS_)
        /*0014*/ 	.word	0x00000000


	//----- nvinfo : EIATTR_MIN_STACK_SIZE
	.align		4
.L_3:
        /*0018*/ 	.byte	0x04, 0x12
        /*001a*/ 	.short	(.L_5 - .L_4)
	.align		4
.L_4:
        /*001c*/ 	.word	index@(_Z4testPjS_)
        /*0020*/ 	.word	0x00000000
.L_5:


//--------------------- .nv.compat                --------------------------
	.section	.nv.compat,"",@"SHT_CUDA_COMPAT_INFO"
	.align	4
        /*0000*/ 	.byte	0x02, 0x09, 0x00, 0x00, 0x02, 0x02, 0x01, 0x00, 0x02, 0x05, 0x05, 0x00, 0x03, 0x07, 0x01, 0x01
        /*0010*/ 	.byte	0x02, 0x03, 0x00, 0x00, 0x02, 0x06, 0x01, 0x00, 0x04, 0x0b, 0x08, 0x00, 0x09, 0x00, 0x00, 0x00
        /*0020*/ 	.byte	0x00, 0x00, 0x00, 0x00


//--------------------- .nv.info._Z4testPjS_      --------------------------
	.section	.nv.info._Z4testPjS_,"",@"SHT_CUDA_INFO"
	.sectionflags	@""
	.align	4


	//----- nvinfo : EIATTR_CUDA_API_VERSION
	.align		4
        /*0000*/ 	.byte	0x04, 0x37
        /*0002*/ 	.short	(.L_7 - .L_6)
.L_6:
        /*0004*/ 	.word	0x00000082


	//----- nvinfo : EIATTR_KPARAM_INFO
	.align		4
.L_7:
        /*0008*/ 	.byte	0x04, 0x17
        /*000a*/ 	.short	(.L_9 - .L_8)
.L_8:
        /*000c*/ 	.word	0x00000000
        /*0010*/ 	.short	0x0001
        /*0012*/ 	.short	0x0008
        /*0014*/ 	.byte	0x00, 0xf5, 0x21, 0x00


	//----- nvinfo : EIATTR_KPARAM_INFO
	.align		4
.L_9:
        /*0018*/ 	.byte	0x04, 0x17
        /*001a*/ 	.short	(.L_11 - .L_10)
.L_10:
        /*001c*/ 	.word	0x00000000
        /*0020*/ 	.short	0x0000
        /*0022*/ 	.short	0x0000
        /*0024*/ 	.byte	0x00, 0xf5, 0x21, 0x00


	//----- nvinfo : EIATTR_SPARSE_MMA_MASK
	.align		4
.L_11:
        /*0028*/ 	.byte	0x03, 0x50
        /*002a*/ 	.short	0x0000


	//----- nvinfo : EIATTR_MAXREG_COUNT
	.align		4
        /*002c*/ 	.byte	0x03, 0x1b
        /*002e*/ 	.short	0x00ff


	//----- nvinfo : EIATTR_MERCURY_ISA_VERSION
	.align		4
        /*0030*/ 	.byte	0x03, 0x5f
        /*0032*/ 	.short	0x0101


	//----- nvinfo : EIATTR_COOP_GROUP_MASK_REGIDS
	.align		4
        /*0034*/ 	.byte	0x04, 0x29
        /*0036*/ 	.short	(.L_13 - .L_12)


	//   ....[0]....
.L_12:
        /*0038*/ 	.word	0xffffffff


	//----- nvinfo : EIATTR_COOP_GROUP_INSTR_OFFSETS
	.align		4
.L_13:
        /*003c*/ 	.byte	0x04, 0x28
        /*003e*/ 	.short	(.L_15 - .L_14)


	//   ....[0]....
.L_14:
        /*0040*/ 	.word	0x00000080


	//----- nvinfo : EIATTR_VRC_CTA_INIT_COUNT
	.align		4
.L_15:
        /*0044*/ 	.byte	0x02, 0x4a
	.zero		1
	.zero		1


	//----- nvinfo : EIATTR_EXIT_INSTR_OFFSETS
	.align		4
        /*0048*/ 	.byte	0x04, 0x1c
        /*004a*/ 	.short	(.L_17 - .L_16)


	//   ....[0]....
.L_16:
        /*004c*/ 	.word	0x000000a0


	//----- nvinfo : EIATTR_CBANK_PARAM_SIZE
	.align		4
.L_17:
        /*0050*/ 	.byte	0x03, 0x19
        /*0052*/ 	.short	0x0010


	//----- nvinfo : EIATTR_PARAM_CBANK
	.align		4
        /*0054*/ 	.byte	0x04, 0x0a
        /*0056*/ 	.short	(.L_19 - .L_18)
	.align		4
.L_18:
        /*0058*/ 	.word	index@(.nv.constant0._Z4testPjS_)
        /*005c*/ 	.short	0x0380
        /*005e*/ 	.short	0x0010


	//----- nvinfo : EIATTR_SW_WAR
	.align		4
.L_19:
        /*0060*/ 	.byte	0x04, 0x36
        /*0062*/ 	.short	(.L_21 - .L_20)
.L_20:
        /*0064*/ 	.word	0x00000008
.L_21:


//--------------------- .nv.callgraph             --------------------------
	.section	.nv.callgraph,"",@"SHT_CUDA_CALLGRAPH"
	.align	4
	.sectionentsize	8
	.align		4
        /*0000*/ 	.word	0x00000000
	.align		4
        /*0004*/ 	.word	0xffffffff
	.align		4
        /*0008*/ 	.word	0x00000000
	.align		4
        /*000c*/ 	.word	0xfffffffe
	.align		4
        /*0010*/ 	.word	0x00000000
	.align		4
        /*0014*/ 	.word	0xfffffffd
	.align		4
        /*0018*/ 	.word	0x00000000
	.align		4
        /*001c*/ 	.word	0xfffffffc


//--------------------- .text._Z4testPjS_         --------------------------
	.section	.text._Z4testPjS_,"ax",@progbits
	.align	128
        .global         _Z4testPjS_
        .type           _Z4testPjS_,@function
        .size           _Z4testPjS_,(.L_x_1 - _Z4testPjS_)
        .other          _Z4testPjS_,@"STO_CUDA_ENTRY STV_DEFAULT"
_Z4testPjS_:
.text._Z4testPjS_:
[----:B------:R-:W-:Y:S01]  /*0000*/  LDC R1, c[0x0][0x37c] ;  /* 0x0000df00ff017b82 */ /* 0x000fe20000000800 */
[----:B------:R-:W0:Y:S07]  /*0010*/  S2R R9, SR_TID.X ;  /* 0x0000000000097919 */ /* 0x000e2e0000002100 */
[----:B------:R-:W0:Y:S01]  /*0020*/  LDC.64 R2, c[0x0][0x380] ;  /* 0x0000e000ff027b82 */ /* 0x000e220000000a00 */
[----:B------:R-:W1:Y:S07]  /*0030*/  LDCU.64 UR4, c[0x0][0x358] ;  /* 0x00006b00ff0477ac */ /* 0x000e6e0008000a00 */
[----:B------:R-:W2:Y:S01]  /*0040*/  LDC.64 R4, c[0x0][0x388] ;  /* 0x0000e200ff047b82 */ /* 0x000ea20000000a00 */
[----:B0-----:R-:W-:-:S06]  /*0050*/  IMAD.WIDE.U32 R2, R9, 0x4, R2 ;  /* 0x0000000409027825 */ /* 0x001fcc00078e0002 */
[----:B-1----:R-:W3:Y:S01]  /*0060*/  LDG.E R2, desc[UR4][R2.64] ;  /* 0x0000000402027981 */ /* 0x002ee2000c1e1900 */
[----:B--2---:R-:W-:Y:S01]  /*0070*/  IMAD.WIDE.U32 R4, R9, 0x4, R4 ;  /* 0x0000000409047825 */ /* 0x004fe200078e0004 */
[----:B---3--:R-:W0:Y:S04]  /*0080*/  MATCH.ANY R7, R2 ;  /* 0x00000000020773a1 */ /* 0x008e2800000e8000 */
[----:B0-----:R-:W-:Y:S01]  /*0090*/  STG.E desc[UR4][R4.64], R7 ;  /* 0x0000000704007986 */ /* 0x001fe2000c101904 */
[----:B------:R-:W-:Y:S05]  /*00a0*/  EXIT ;  /* 0x000000000000794d */ /* 0x000fea0003800000 */
.L_x_0:
[----:B------:R-:W-:-:S00]  /*00b0*/  BRA `(.L_x_0) ;  /* 0xfffffffc00fc7947 */ /* 0x000fc0000383ffff */
[----:B------:R-:W-:-:S00]  /*00c0*/  NOP ;  /* 0x0000000000007918 */ /* 0x000fc00000000000 */
        /* <DEDUP_REMOVED lines=11> */
.L_x_1:


//--------------------- .nv.shared.reserved.0     --------------------------
	.section	.nv.shared.reserved.0,"aw",@nobits
	.weak		__nv_reservedSMEM_offset_0_alias
	.size		__nv_reservedSMEM_offset_0_alias, 0, 64
	.other		__nv_reservedSMEM_offset_0_alias,@"STO_CUDA_RESERVED_SHARED STV_DEFAULT"
__nv_reservedSMEM_offset_0_alias:
	.zero		0
	.zero		64


//--------------------- .nv.constant0._Z4testPjS_ --------------------------
	.section	.nv.constant0._Z4testPjS_,"a",@progbits
	.sectionflags	@""
	.align	4
.nv.constant0._Z4testPjS_:
	.zero		912


//--------------------- SYMBOLS --------------------------

	.type		.nv.reservedSmem.offset0,@object
	.size		.nv.reservedSmem.offset0,0x4
